//
// Generated by NVIDIA NVVM Compiler
//
// Compiler Build ID: CL-36424714
// Cuda compilation tools, release 13.0, V13.0.88
// Based on NVVM 20.0.0
//

.version 9.0
.target sm_100
.address_size 64

	// .globl	_Z10simple_addPiS_S_

.visible .entry _Z10simple_addPiS_S_(
	.param .u64 .ptr .align 1 _Z10simple_addPiS_S__param_0,
	.param .u64 .ptr .align 1 _Z10simple_addPiS_S__param_1,
	.param .u64 .ptr .align 1 _Z10simple_addPiS_S__param_2
)
{
	.reg .pred 	%p<3>;
	.reg .b32 	%r<13>;
	.reg .b64 	%rd<11>;

	ld.param.u64 	%rd4, [_Z10simple_addPiS_S__param_0];
	ld.param.u64 	%rd5, [_Z10simple_addPiS_S__param_1];
	ld.param.u64 	%rd6, [_Z10simple_addPiS_S__param_2];
	mov.u32 	%r6, %ctaid.x;
	mov.u32 	%r1, %ntid.x;
	mov.u32 	%r7, %tid.x;
	mad.lo.s32 	%r12, %r6, %r1, %r7;
	setp.gt.s32 	%p1, %r12, 307199;
	@%p1 bra 	$L__BB0_3;
	mov.u32 	%r8, %nctaid.x;
	mul.lo.s32 	%r3, %r1, %r8;
	cvta.to.global.u64 	%rd1, %rd4;
	cvta.to.global.u64 	%rd2, %rd5;
	cvta.to.global.u64 	%rd3, %rd6;
$L__BB0_2:
	mul.wide.s32 	%rd7, %r12, 4;
	add.s64 	%rd8, %rd1, %rd7;
	ld.global.u32 	%r9, [%rd8];
	add.s64 	%rd9, %rd2, %rd7;
	ld.global.u32 	%r10, [%rd9];
	add.s32 	%r11, %r10, %r9;
	add.s64 	%rd10, %rd3, %rd7;
	st.global.u32 	[%rd10], %r11;
	add.s32 	%r12, %r12, %r3;
	setp.lt.s32 	%p2, %r12, 307200;
	@%p2 bra 	$L__BB0_2;
$L__BB0_3:
	ret;

}


// ===== COMPILED SASS (sm_100) =====

	.target	sm_100

	.elftype	@"ET_EXEC"


//--------------------- .note.nv.tkinfo           --------------------------
	.section	.note.nv.tkinfo,"",@"SHT_NOTE"
	.sectionflags	@"SHF_NOTE_NV_TKINFO"
	.tkinfo
        /*0018*/ 	.word	0x00000002
        /*0030*/ 	.string	""
        /*0030*/ 	.string	"ptxas"
        /*0030*/ 	.string	"Cuda compilation tools, release 13.0, V13.0.88"
        /*0030*/ 	.string	"Build cuda_13.0.r13.0/compiler.36424714_0"
        /*0030*/ 	.string	"-arch sm_100 -m 64 "



//--------------------- .note.nv.cuinfo           --------------------------
	.section	.note.nv.cuinfo,"",@"SHT_NOTE"
	.sectionflags	@"SHF_NOTE_NV_CUINFO"
        /*0018*/ 	.short	0x0002
        /*001a*/ 	.short	0x0064
        /*001c*/ 	.short	0x0082
	.zero		2


//--------------------- .nv.info                  --------------------------
	.section	.nv.info,"",@"SHT_CUDA_INFO"
	.align	4


	//----- nvinfo : EIATTR_REGCOUNT
	.align		4
        /*0000*/ 	.byte	0x04, 0x2f
        /*0002*/ 	.short	(.L_1 - .L_0)
	.align		4
.L_0:
        /*0004*/ 	.word	index@(_Z10simple_addPiS_S_)
        /*0008*/ 	.word	0x00000014


	//----- nvinfo : EIATTR_FRAME_SIZE
	.align		4
.L_1:
        /*000c*/ 	.byte	0x04, 0x11
        /*000e*/ 	.short	(.L_3 - .L_2)
	.align		4
.L_2:
        /*0010*/ 	.word	index@(_Z10simple_addPiS_S_)
        /*0014*/ 	.word	0x00000000


	//----- nvinfo : EIATTR_MIN_STACK_SIZE
	.align		4
.L_3:
        /*0018*/ 	.byte	0x04, 0x12
        /*001a*/ 	.short	(.L_5 - .L_4)
	.align		4
.L_4:
        /*001c*/ 	.word	index@(_Z10simple_addPiS_S_)
        /*0020*/ 	.word	0x00000000
.L_5:


//--------------------- .nv.compat                --------------------------
	.section	.nv.compat,"",@"SHT_CUDA_COMPAT_INFO"
	.align	4
        /*0000*/ 	.byte	0x02, 0x09, 0x00, 0x00, 0x02, 0x02, 0x01, 0x00, 0x02, 0x05, 0x05, 0x00, 0x03, 0x07, 0x01, 0x01
        /*0010*/ 	.byte	0x02, 0x03, 0x00, 0x00, 0x02, 0x06, 0x01, 0x00, 0x04, 0x0b, 0x08, 0x00, 0x09, 0x00, 0x00, 0x00
        /*0020*/ 	.byte	0x00, 0x00, 0x00, 0x00


//--------------------- .nv.info._Z10simple_addPiS_S_ --------------------------
	.section	.nv.info._Z10simple_addPiS_S_,"",@"SHT_CUDA_INFO"
	.sectionflags	@""
	.align	4


	//----- nvinfo : EIATTR_CUDA_API_VERSION
	.align		4
        /*0000*/ 	.byte	0x04, 0x37
        /*0002*/ 	.short	(.L_7 - .L_6)
.L_6:
        /*0004*/ 	.word	0x00000082


	//----- nvinfo : EIATTR_KPARAM_INFO
	.align		4
.L_7:
        /*0008*/ 	.byte	0x04, 0x17
        /*000a*/ 	.short	(.L_9 - .L_8)
.L_8:
        /*000c*/ 	.word	0x00000000
        /*0010*/ 	.short	0x0002
        /*0012*/ 	.short	0x0010
        /*0014*/ 	.byte	0x00, 0xf5, 0x21, 0x00


	//----- nvinfo : EIATTR_KPARAM_INFO
	.align		4
.L_9:
        /*0018*/ 	.byte	0x04, 0x17
        /*001a*/ 	.short	(.L_11 - .L_10)
.L_10:
        /*001c*/ 	.word	0x00000000
        /*0020*/ 	.short	0x0001
        /*0022*/ 	.short	0x0008
        /*0024*/ 	.byte	0x00, 0xf5, 0x21, 0x00


	//----- nvinfo : EIATTR_KPARAM_INFO
	.align		4
.L_11:
        /*0028*/ 	.byte	0x04, 0x17
        /*002a*/ 	.short	(.L_13 - .L_12)
.L_12:
        /*002c*/ 	.word	0x00000000
        /*0030*/ 	.short	0x0000
        /*0032*/ 	.short	0x0000
        /*0034*/ 	.byte	0x00, 0xf5, 0x21, 0x00


	//----- nvinfo : EIATTR_SPARSE_MMA_MASK
	.align		4
.L_13:
        /*0038*/ 	.byte	0x03, 0x50
        /*003a*/ 	.short	0x0000


	//----- nvinfo : EIATTR_MAXREG_COUNT
	.align		4
        /*003c*/ 	.byte	0x03, 0x1b
        /*003e*/ 	.short	0x00ff


	//----- nvinfo : EIATTR_MERCURY_ISA_VERSION
	.align		4
        /*0040*/ 	.byte	0x03, 0x5f
        /*0042*/ 	.short	0x0101


	//----- nvinfo : EIATTR_VRC_CTA_INIT_COUNT
	.align		4
        /*0044*/ 	.byte	0x02, 0x4a
	.zero		1
	.zero		1


	//----- nvinfo : EIATTR_EXIT_INSTR_OFFSETS
	.align		4
        /*0048*/ 	.byte	0x04, 0x1c
        /*004a*/ 	.short	(.L_15 - .L_14)


	//   ....[0]....
.L_14:
        /*004c*/ 	.word	0x00000060


	//   ....[1]....
        /*0050*/ 	.word	0x00000170


	//----- nvinfo : EIATTR_CRS_STACK_SIZE
	.align		4
.L_15:
        /*0054*/ 	.byte	0x04, 0x1e
        /*0056*/ 	.short	(.L_17 - .L_16)
.L_16:
        /*0058*/ 	.word	0x00000000


	//----- nvinfo : EIATTR_CBANK_PARAM_SIZE
	.align		4
.L_17:
        /*005c*/ 	.byte	0x03, 0x19
        /*005e*/ 	.short	0x0018


	//----- nvinfo : EIATTR_PARAM_CBANK
	.align		4
        /*0060*/ 	.byte	0x04, 0x0a
        /*0062*/ 	.short	(.L_19 - .L_18)
	.align		4
.L_18:
        /*0064*/ 	.word	index@(.nv.constant0._Z10simple_addPiS_S_)
        /*0068*/ 	.short	0x0380
        /*006a*/ 	.short	0x0018


	//----- nvinfo : EIATTR_SW_WAR
	.align		4
.L_19:
        /*006c*/ 	.byte	0x04, 0x36
        /*006e*/ 	.short	(.L_21 - .L_20)
.L_20:
        /*0070*/ 	.word	0x00000008
.L_21:


//--------------------- .nv.callgraph             --------------------------
	.section	.nv.callgraph,"",@"SHT_CUDA_CALLGRAPH"
	.align	4
	.sectionentsize	8
	.align		4
        /*0000*/ 	.word	0x00000000
	.align		4
        /*0004*/ 	.word	0xffffffff
	.align		4
        /*0008*/ 	.word	0x00000000
	.align		4
        /*000c*/ 	.word	0xfffffffe
	.align		4
        /*0010*/ 	.word	0x00000000
	.align		4
        /*0014*/ 	.word	0xfffffffd
	.align		4
        /*0018*/ 	.word	0x00000000
	.align		4
        /*001c*/ 	.word	0xfffffffc


//--------------------- .text._Z10simple_addPiS_S_ --------------------------
	.section	.text._Z10simple_addPiS_S_,"ax",@progbits
	.align	128
        .global         _Z10simple_addPiS_S_
        .type           _Z10simple_addPiS_S_,@function
        .size           _Z10simple_addPiS_S_,(.L_x_2 - _Z10simple_addPiS_S_)
        .other          _Z10simple_addPiS_S_,@"STO_CUDA_ENTRY STV_DEFAULT"
_Z10simple_addPiS_S_:
.text._Z10simple_addPiS_S_:
[----:B------:R-:W-:Y:S01]  /*0000*/  LDC R1, c[0x0][0x37c] ;  /* 0x0000df00ff017b82 */ /* 0x000fe20000000800 */
[----:B------:R-:W0:Y:S07]  /*0010*/  S2R R0, SR_TID.X ;  /* 0x0000000000007919 */ /* 0x000e2e0000002100 */
[----:B------:R-:W0:Y:S08]  /*0020*/  S2UR UR4, SR_CTAID.X ;  /* 0x00000000000479c3 */ /* 0x000e300000002500 */
[----:B------:R-:W0:Y:S02]  /*0030*/  LDC R15, c[0x0][0x360] ;  /* 0x0000d800ff0f7b82 */ /* 0x000e240000000800 */
[----:B0-----:R-:W-:-:S05]  /*0040*/  IMAD R0, R15, UR4, R0 ;  /* 0x000000040f007c24 */ /* 0x001fca000f8e0200 */
[----:B------:R-:W-:-:S13]  /*0050*/  ISETP.GT.AND P0, PT, R0, 0x4afff, PT ;  /* 0x0004afff0000780c */ /* 0x000fda0003f04270 */
[----:B------:R-:W-:Y:S05]  /*0060*/  @P0 EXIT ;  /* 0x000000000000094d */ /* 0x000fea0003800000 */
[----:B------:R-:W0:Y:S01]  /*0070*/  LDC.64 R12, c[0x0][0x390] ;  /* 0x0000e400ff0c7b82 */ /* 0x000e220000000a00 */
[----:B------:R-:W1:Y:S01]  /*0080*/  LDCU UR4, c[0x0][0x370] ;  /* 0x00006e00ff0477ac */ /* 0x000e620008000800 */
[----:B------:R-:W2:Y:S06]  /*0090*/  LDCU.64 UR6, c[0x0][0x358] ;  /* 0x00006b00ff0677ac */ /* 0x000eac0008000a00 */
[----:B------:R-:W3:Y:S08]  /*00a0*/  LDC.64 R8, c[0x0][0x380] ;  /* 0x0000e000ff087b82 */ /* 0x000ef00000000a00 */
[----:B------:R-:W4:Y:S01]  /*00b0*/  LDC.64 R10, c[0x0][0x388] ;  /* 0x0000e200ff0a7b82 */ /* 0x000f220000000a00 */
[----:B-1----:R-:W-:-:S07]  /*00c0*/  IMAD R15, R15, UR4, RZ ;  /* 0x000000040f0f7c24 */ /* 0x002fce000f8e02ff */
.L_x_0:
[----:B---3--:R-:W-:-:S04]  /*00d0*/  IMAD.WIDE R2, R0, 0x4, R8 ;  /* 0x0000000400027825 */ /* 0x008fc800078e0208 */
[C---:B----4-:R-:W-:Y:S02]  /*00e0*/  IMAD.WIDE R4, R0.reuse, 0x4, R10 ;  /* 0x0000000400047825 */ /* 0x050fe400078e020a */
[----:B--2---:R-:W2:Y:S04]  /*00f0*/  LDG.E R2, desc[UR6][R2.64] ;  /* 0x0000000602027981 */ /* 0x004ea8000c1e1900 */
[----:B------:R-:W2:Y:S01]  /*0100*/  LDG.E R5, desc[UR6][R4.64] ;  /* 0x0000000604057981 */ /* 0x000ea2000c1e1900 */
[----:B01----:R-:W-:Y:S01]  /*0110*/  IMAD.WIDE R6, R0, 0x4, R12 ;  /* 0x0000000400067825 */ /* 0x003fe200078e020c */
[----:B------:R-:W-:-:S04]  /*0120*/  IADD3 R0, PT, PT, R15, R0, RZ ;  /* 0x000000000f007210 */ /* 0x000fc80007ffe0ff */
[----:B------:R-:W-:Y:S02]  /*0130*/  ISETP.GE.AND P0, PT, R0, 0x4b000, PT ;  /* 0x0004b0000000780c */ /* 0x000fe40003f06270 */
[----:B--2---:R-:W-:-:S05]  /*0140*/  IADD3 R17, PT, PT, R2, R5, RZ ;  /* 0x0000000502117210 */ /* 0x004fca0007ffe0ff */
[----:B------:R1:W-:Y:S06]  /*0150*/  STG.E desc[UR6][R6.64], R17 ;  /* 0x0000001106007986 */ /* 0x0003ec000c101906 */
[----:B------:R-:W-:Y:S05]  /*0160*/  @!P0 BRA `(.L_x_0) ;  /* 0xfffffffc00d88947 */ /* 0x000fea000383ffff */
[----:B------:R-:W-:Y:S05]  /*0170*/  EXIT ;  /* 0x000000000000794d */ /* 0x000fea0003800000 */
.L_x_1:
[----:B------:R-:W-:-:S00]  /*0180*/  BRA `(.L_x_1) ;  /* 0xfffffffc00fc7947 */ /* 0x000fc0000383ffff */
[----:B------:R-:W-:-:S00]  /*0190*/  NOP ;  /* 0x0000000000007918 */ /* 0x000fc00000000000 */
        /* <DEDUP_REMOVED lines=14> */
.L_x_2:


//--------------------- .nv.shared.reserved.0     --------------------------
	.section	.nv.shared.reserved.0,"aw",@nobits
	.weak		__nv_reservedSMEM_offset_0_alias
	.size		__nv_reservedSMEM_offset_0_alias, 0, 64
	.other		__nv_reservedSMEM_offset_0_alias,@"STO_CUDA_RESERVED_SHARED STV_DEFAULT"
__nv_reservedSMEM_offset_0_alias:
	.zero		0
	.zero		64


//--------------------- .nv.constant0._Z10simple_addPiS_S_ --------------------------
	.section	.nv.constant0._Z10simple_addPiS_S_,"a",@progbits
	.sectionflags	@""
	.align	4
.nv.constant0._Z10simple_addPiS_S_:
	.zero		920


//--------------------- SYMBOLS --------------------------

	.type		.nv.reservedSmem.offset0,@object
	.size		.nv.reservedSmem.offset0,0x4
